	.headerflags	@"EF_CUDA_TEXMODE_UNIFIED EF_CUDA_64BIT_ADDRESS EF_CUDA_ACCELERATORS EF_CUDA_SM90 EF_CUDA_VIRTUAL_SM(EF_CUDA_SM90)"
	.elftype	@"ET_EXEC"


//--------------------- .nv.info                  --------------------------
	.section	.nv.info,"",@"SHT_CUDA_INFO"
	.align	4


	//----- nvinfo : EIATTR_REGCOUNT
	.align		4
        /*0000*/ 	.byte	0x04, 0x2f
        /*0002*/ 	.short	(.L_3 - .L_2)
	.align		4
.L_2:
        /*0004*/ 	.word	index@(triton_poi_fused__native_batch_norm_legit_no_training_convolution_relu_22)
        /*0008*/ 	.word	0x0000001a


	//----- nvinfo : EIATTR_MIN_STACK_SIZE
	.align		4
.L_3:
        /*000c*/ 	.byte	0x04, 0x12
        /*000e*/ 	.short	(.L_5 - .L_4)
	.align		4
.L_4:
        /*0010*/ 	.word	index@(triton_poi_fused__native_batch_norm_legit_no_training_convolution_relu_22)
        /*0014*/ 	.word	0x00000000


	//----- nvinfo : EIATTR_FRAME_SIZE
	.align		4
.L_5:
        /*0018*/ 	.byte	0x04, 0x11
        /*001a*/ 	.short	(.L_7 - .L_6)
	.align		4
.L_6:
        /*001c*/ 	.word	index@(triton_poi_fused__native_batch_norm_legit_no_training_convolution_relu_22)
        /*0020*/ 	.word	0x00000000


	//----- nvinfo : EIATTR_MIN_STACK_SIZE
	.align		4
.L_7:
        /*0024*/ 	.byte	0x04, 0x12
        /*0026*/ 	.short	(.L_9 - .L_8)
	.align		4
.L_8:
        /*0028*/ 	.word	index@(triton_poi_fused__native_batch_norm_legit_no_training_convolution_relu_22)
        /*002c*/ 	.word	0x00000000
.L_9:


//--------------------- .nv.info.triton_poi_fused__native_batch_norm_legit_no_training_convolution_relu_22 --------------------------
	.section	.nv.info.triton_poi_fused__native_batch_norm_legit_no_training_convolution_relu_22,"",@"SHT_CUDA_INFO"
	.sectionflags	@""
	.align	4


	//----- nvinfo : EIATTR_CUDA_API_VERSION
	.align		4
        /*0000*/ 	.byte	0x04, 0x37
        /*0002*/ 	.short	(.L_11 - .L_10)
.L_10:
        /*0004*/ 	.word	0x0000007c


	//----- nvinfo : EIATTR_KPARAM_INFO
	.align		4
.L_11:
        /*0008*/ 	.byte	0x04, 0x17
        /*000a*/ 	.short	(.L_13 - .L_12)
.L_12:
        /*000c*/ 	.word	0x00000000
        /*0010*/ 	.short	0x0007
        /*0012*/ 	.short	0x0038
        /*0014*/ 	.byte	0x00, 0xf0, 0x11, 0x00


	//----- nvinfo : EIATTR_KPARAM_INFO
	.align		4
.L_13:
        /*0018*/ 	.byte	0x04, 0x17
        /*001a*/ 	.short	(.L_15 - .L_14)
.L_14:
        /*001c*/ 	.word	0x00000000
        /*0020*/ 	.short	0x0006
        /*0022*/ 	.short	0x0030
        /*0024*/ 	.byte	0x00, 0xf4, 0x21, 0x00


	//----- nvinfo : EIATTR_KPARAM_INFO
	.align		4
.L_15:
        /*0028*/ 	.byte	0x04, 0x17
        /*002a*/ 	.short	(.L_17 - .L_16)
.L_16:
        /*002c*/ 	.word	0x00000000
        /*0030*/ 	.short	0x0005
        /*0032*/ 	.short	0x0028
        /*0034*/ 	.byte	0x00, 0xf4, 0x21, 0x00


	//----- nvinfo : EIATTR_KPARAM_INFO
	.align		4
.L_17:
        /*0038*/ 	.byte	0x04, 0x17
        /*003a*/ 	.short	(.L_19 - .L_18)
.L_18:
        /*003c*/ 	.word	0x00000000
        /*0040*/ 	.short	0x0004
        /*0042*/ 	.short	0x0020
        /*0044*/ 	.byte	0x00, 0xf4, 0x21, 0x00


	//----- nvinfo : EIATTR_KPARAM_INFO
	.align		4
.L_19:
        /*0048*/ 	.byte	0x04, 0x17
        /*004a*/ 	.short	(.L_21 - .L_20)
.L_20:
        /*004c*/ 	.word	0x00000000
        /*0050*/ 	.short	0x0003
        /*0052*/ 	.short	0x0018
        /*0054*/ 	.byte	0x00, 0xf4, 0x21, 0x00


	//----- nvinfo : EIATTR_KPARAM_INFO
	.align		4
.L_21:
        /*0058*/ 	.byte	0x04, 0x17
        /*005a*/ 	.short	(.L_23 - .L_22)
.L_22:
        /*005c*/ 	.word	0x00000000
        /*0060*/ 	.short	0x0002
        /*0062*/ 	.short	0x0010
        /*0064*/ 	.byte	0x00, 0xf4, 0x21, 0x00


	//----- nvinfo : EIATTR_KPARAM_INFO
	.align		4
.L_23:
        /*0068*/ 	.byte	0x04, 0x17
        /*006a*/ 	.short	(.L_25 - .L_24)
.L_24:
        /*006c*/ 	.word	0x00000000
        /*0070*/ 	.short	0x0001
        /*0072*/ 	.short	0x0008
        /*0074*/ 	.byte	0x00, 0xf4, 0x21, 0x00


	//----- nvinfo : EIATTR_KPARAM_INFO
	.align		4
.L_25:
        /*0078*/ 	.byte	0x04, 0x17
        /*007a*/ 	.short	(.L_27 - .L_26)
.L_26:
        /*007c*/ 	.word	0x00000000
        /*0080*/ 	.short	0x0000
        /*0082*/ 	.short	0x0000
        /*0084*/ 	.byte	0x00, 0xf4, 0x21, 0x00


	//----- nvinfo : EIATTR_SPARSE_MMA_MASK
	.align		4
.L_27:
        /*0088*/ 	.byte	0x03, 0x50
        /*008a*/ 	.short	0x0000


	//----- nvinfo : EIATTR_MAXREG_COUNT
	.align		4
        /*008c*/ 	.byte	0x03, 0x1b
        /*008e*/ 	.short	0x00ff


	//----- nvinfo : EIATTR_EXIT_INSTR_OFFSETS
	.align		4
        /*0090*/ 	.byte	0x04, 0x1c
        /*0092*/ 	.short	(.L_29 - .L_28)


	//   ....[0]....
.L_28:
        /*0094*/ 	.word	0x00000480


	//----- nvinfo : EIATTR_REQNTID
	.align		4
.L_29:
        /*0098*/ 	.byte	0x04, 0x10
        /*009a*/ 	.short	(.L_31 - .L_30)
.L_30:
        /*009c*/ 	.word	0x00000080
        /*00a0*/ 	.word	0x00000001
        /*00a4*/ 	.word	0x00000001


	//----- nvinfo : EIATTR_CBANK_PARAM_SIZE
	.align		4
.L_31:
        /*00a8*/ 	.byte	0x03, 0x19
        /*00aa*/ 	.short	0x003c


	//----- nvinfo : EIATTR_PARAM_CBANK
	.align		4
        /*00ac*/ 	.byte	0x04, 0x0a
        /*00ae*/ 	.short	(.L_33 - .L_32)
	.align		4
.L_32:
        /*00b0*/ 	.word	index@(.nv.constant0.triton_poi_fused__native_batch_norm_legit_no_training_convolution_relu_22)
        /*00b4*/ 	.short	0x0210
        /*00b6*/ 	.short	0x003c


	//----- nvinfo : EIATTR_SW_WAR
	.align		4
.L_33:
        /*00b8*/ 	.byte	0x04, 0x36
        /*00ba*/ 	.short	(.L_35 - .L_34)
.L_34:
        /*00bc*/ 	.word	0x00000008
.L_35:


//--------------------- .nv.callgraph             --------------------------
	.section	.nv.callgraph,"",@"SHT_CUDA_CALLGRAPH"
	.align	4
	.sectionentsize	8
	.align		4
        /*0000*/ 	.word	0x00000000
	.align		4
        /*0004*/ 	.word	0xffffffff
	.align		4
        /*0008*/ 	.word	0x00000000
	.align		4
        /*000c*/ 	.word	0xfffffffe
	.align		4
        /*0010*/ 	.word	0x00000000
	.align		4
        /*0014*/ 	.word	0xfffffffd
	.align		4
        /*0018*/ 	.word	0x00000000
	.align		4
        /*001c*/ 	.word	0xfffffffc


//--------------------- .nv.constant4             --------------------------
	.section	.nv.constant4,"a",@progbits
	.align	8
	.align		8
.nv.constant4:
        /*0000*/ 	.dword	_$_str
	.align		8
        /*0008*/ 	.dword	_$_str_$_2


//--------------------- .text.triton_poi_fused__native_batch_norm_legit_no_training_convolution_relu_22 --------------------------
	.section	.text.triton_poi_fused__native_batch_norm_legit_no_training_convolution_relu_22,"ax",@progbits
	.align	128
        .global         triton_poi_fused__native_batch_norm_legit_no_training_convolution_relu_22
        .type           triton_poi_fused__native_batch_norm_legit_no_training_convolution_relu_22,@function
        .size           triton_poi_fused__native_batch_norm_legit_no_training_convolution_relu_22,(.L_x_1 - triton_poi_fused__native_batch_norm_legit_no_training_convolution_relu_22)
        .other          triton_poi_fused__native_batch_norm_legit_no_training_convolution_relu_22,@"STO_CUDA_ENTRY STV_DEFAULT"
triton_poi_fused__native_batch_norm_legit_no_training_convolution_relu_22:
.text.triton_poi_fused__native_batch_norm_legit_no_training_convolution_relu_22:
[----:B------:R-:W-:Y:S01]  /*0000*/  LDC R1, c[0x0][0x28] ;  /* 0x00000a00ff017b82 */ /* 0x000fe20000000800 */
[----:B------:R-:W1:Y:S07]  /*0010*/  S2R R0, SR_TID.X ;  /* 0x0000000000007919 */ /* 0x000e6e0000002100 */
[----:B------:R-:W2:Y:S01]  /*0020*/  LDC.64 R20, c[0x0][0x228] ;  /* 0x00008a00ff147b82 */ /* 0x000ea20000000a00 */
[----:B------:R-:W-:Y:S01]  /*0030*/  ULDC.64 UR4, c[0x0][0x208] ;  /* 0x0000820000047ab9 */ /* 0x000fe20000000a00 */
[----:B------:R-:W3:Y:S06]  /*0040*/  S2R R5, SR_CTAID.X ;  /* 0x0000000000057919 */ /* 0x000eec0000002500 */
[----:B------:R-:W4:Y:S08]  /*0050*/  LDC.64 R16, c[0x0][0x218] ;  /* 0x00008600ff107b82 */ /* 0x000f300000000a00 */
[----:B------:R-:W5:Y:S08]  /*0060*/  LDC.64 R18, c[0x0][0x220] ;  /* 0x00008800ff127b82 */ /* 0x000f700000000a00 */
[----:B------:R-:W4:Y:S01]  /*0070*/  LDC.64 R12, c[0x0][0x230] ;  /* 0x00008c00ff0c7b82 */ /* 0x000f220000000a00 */
[----:B-1----:R-:W-:-:S07]  /*0080*/  SHF.L.U32 R0, R0, 0x2, RZ ;  /* 0x0000000200007819 */ /* 0x002fce00000006ff */
[----:B------:R-:W1:Y:S01]  /*0090*/  LDC.64 R8, c[0x0][0x238] ;  /* 0x00008e00ff087b82 */ /* 0x000e620000000a00 */
[----:B---3--:R-:W-:Y:S02]  /*00a0*/  SHF.R.S32.HI R3, RZ, 0x16, R5 ;  /* 0x00000016ff037819 */ /* 0x008fe40000011405 */
[----:B------:R-:W-:Y:S02]  /*00b0*/  LOP3.LUT R0, R0, 0x1fc, RZ, 0xc0, !PT ;  /* 0x000001fc00007812 */ /* 0x000fe400078ec0ff */
[----:B------:R-:W-:Y:S02]  /*00c0*/  SGXT R3, R3, 0x1 ;  /* 0x000000010303781a */ /* 0x000fe40000000200 */
[----:B------:R-:W-:-:S04]  /*00d0*/  LEA R0, R5, R0, 0x9 ;  /* 0x0000000005007211 */ /* 0x000fc800078e48ff */
[----:B------:R-:W-:-:S04]  /*00e0*/  LEA.HI R3, R3, R0, RZ, 0x4 ;  /* 0x0000000003037211 */ /* 0x000fc800078f20ff */
[--C-:B------:R-:W-:Y:S02]  /*00f0*/  SHF.R.S32.HI R15, RZ, 0x4, R3.reuse ;  /* 0x00000004ff0f7819 */ /* 0x100fe40000011403 */
[----:B------:R-:W-:-:S04]  /*0100*/  SHF.R.S32.HI R2, RZ, 0x1f, R3 ;  /* 0x0000001fff027819 */ /* 0x000fc80000011403 */
[----:B------:R-:W-:-:S04]  /*0110*/  LEA.HI R2, R2, R15, RZ, 0xa ;  /* 0x0000000f02027211 */ /* 0x000fc800078f50ff */
[----:B------:R-:W-:-:S04]  /*0120*/  LOP3.LUT R2, R2, 0xfffffc00, RZ, 0xc0, !PT ;  /* 0xfffffc0002027812 */ /* 0x000fc800078ec0ff */
[----:B------:R-:W-:Y:S02]  /*0130*/  IADD3 R15, R15, -R2, RZ ;  /* 0x800000020f0f7210 */ /* 0x000fe40007ffe0ff */
[----:B------:R-:W3:Y:S03]  /*0140*/  LDC.64 R2, c[0x0][0x210] ;  /* 0x00008400ff027b82 */ /* 0x000ee60000000a00 */
[----:B--2---:R-:W-:-:S05]  /*0150*/  IMAD.WIDE R20, R15, 0x4, R20 ;  /* 0x000000040f147825 */ /* 0x004fca00078e0214 */
[----:B------:R2:W2:Y:S01]  /*0160*/  LDG.E.EL R10, desc[UR4][R20.64] ;  /* 0x00000004140a7981 */ /* 0x0004a2000c2e1900 */
[----:B----4-:R-:W-:-:S04]  /*0170*/  IMAD.WIDE R16, R15, 0x4, R16 ;  /* 0x000000040f107825 */ /* 0x010fc800078e0210 */
[----:B-----5:R-:W-:Y:S01]  /*0180*/  IMAD.WIDE R18, R15, 0x4, R18 ;  /* 0x000000040f127825 */ /* 0x020fe200078e0212 */
[----:B------:R4:W5:Y:S04]  /*0190*/  LDG.E.EL R11, desc[UR4][R16.64] ;  /* 0x00000004100b7981 */ /* 0x000968000c2e1900 */
[----:B------:R-:W5:Y:S01]  /*01a0*/  LDG.E.EL R14, desc[UR4][R18.64] ;  /* 0x00000004120e7981 */ /* 0x000f62000c2e1900 */
[----:B---3--:R-:W-:-:S05]  /*01b0*/  IMAD.WIDE R2, R0, 0x4, R2 ;  /* 0x0000000400027825 */ /* 0x008fca00078e0202 */
[----:B------:R-:W5:Y:S01]  /*01c0*/  LDG.E.128 R4, desc[UR4][R2.64] ;  /* 0x0000000402047981 */ /* 0x000f62000c1e1d00 */
[----:B0-2---:R-:W-:-:S04]  /*01d0*/  IMAD.WIDE R20, R15, 0x4, R12 ;  /* 0x000000040f147825 */ /* 0x005fc800078e020c */
[----:B-1----:R-:W-:Y:S01]  /*01e0*/  IMAD.WIDE R22, R15, 0x4, R8 ;  /* 0x000000040f167825 */ /* 0x002fe200078e0208 */
[----:B------:R-:W2:Y:S01]  /*01f0*/  LDG.E.EL R12, desc[UR4][R20.64] ;  /* 0x00000004140c7981 */ /* 0x000ea2000c2e1900 */
[----:B----4-:R-:W-:Y:S01]  /*0200*/  HFMA2.MMA R16, -RZ, RZ, 1.625, 0 ;  /* 0x3e800000ff107435 */ /* 0x010fe200000001ff */
[----:B------:R-:W0:Y:S02]  /*0210*/  LDC.64 R8, c[0x0][0x240] ;  /* 0x00009000ff087b82 */ /* 0x000e240000000a00 */
[----:B------:R-:W2:Y:S01]  /*0220*/  LDG.E.EL R13, desc[UR4][R22.64] ;  /* 0x00000004160d7981 */ /* 0x000ea2000c2e1900 */
[----:B------:R-:W-:-:S04]  /*0230*/  FADD R10, R10, 9.9999997473787516356e-06 ;  /* 0x3727c5ac0a0a7421 */ /* 0x000fc80000000000 */
[----:B------:R-:W1:Y:S02]  /*0240*/  MUFU.SQRT R15, R10 ;  /* 0x0000000a000f7308 */ /* 0x000e640000002000 */
[C---:B-1----:R-:W-:Y:S02]  /*0250*/  FSETP.GT.AND P0, PT, R15.reuse, 8.50705917302346158658e+37, PT ;  /* 0x7e8000000f00780b */ /* 0x042fe40003f04000 */
[----:B------:R-:W-:-:S11]  /*0260*/  FSETP.GEU.AND P1, PT, R15, 1.175494350822287508e-38, PT ;  /* 0x008000000f00780b */ /* 0x000fd60003f2e000 */
[----:B------:R-:W-:-:S04]  /*0270*/  @P0 FMUL R15, R15, 0.25 ;  /* 0x3e8000000f0f0820 */ /* 0x000fc80000400000 */
[----:B------:R-:W-:-:S06]  /*0280*/  @!P1 FMUL R15, R15, 16777216 ;  /* 0x4b8000000f0f9820 */ /* 0x000fcc0000400000 */
[----:B------:R-:W1:Y:S01]  /*0290*/  MUFU.RCP R15, R15 ;  /* 0x0000000f000f7308 */ /* 0x000e620000001000 */
[----:B------:R-:W-:Y:S01]  /*02a0*/  FSEL R16, R16, 1, P0 ;  /* 0x3f80000010107808 */ /* 0x000fe20000000000 */
[--C-:B-----5:R-:W-:Y:S01]  /*02b0*/  FADD R4, R4, R11.reuse ;  /* 0x0000000b04047221 */ /* 0x120fe20000000000 */
[--C-:B------:R-:W-:Y:S01]  /*02c0*/  FADD R5, R5, R11.reuse ;  /* 0x0000000b05057221 */ /* 0x100fe20000000000 */
[--C-:B------:R-:W-:Y:S02]  /*02d0*/  FADD R6, R6, R11.reuse ;  /* 0x0000000b06067221 */ /* 0x100fe40000000000 */
[----:B------:R-:W-:Y:S01]  /*02e0*/  @!P1 FMUL R16, R16, 16777216 ;  /* 0x4b80000010109820 */ /* 0x000fe20000400000 */
[----:B------:R-:W-:Y:S01]  /*02f0*/  FADD R7, R7, R11 ;  /* 0x0000000b07077221 */ /* 0x000fe20000000000 */
[C---:B------:R-:W-:Y:S01]  /*0300*/  FADD R11, -R14.reuse, R4 ;  /* 0x000000040e0b7221 */ /* 0x040fe20000000100 */
[C---:B------:R-:W-:Y:S02]  /*0310*/  FADD R17, -R14.reuse, R6 ;  /* 0x000000060e117221 */ /* 0x040fe40000000100 */
[C---:B------:R-:W-:Y:S01]  /*0320*/  FADD R19, -R14.reuse, R7 ;  /* 0x000000070e137221 */ /* 0x040fe20000000100 */
[----:B-1----:R-:W-:Y:S01]  /*0330*/  FMUL R16, R15, R16 ;  /* 0x000000100f107220 */ /* 0x002fe20000400000 */
[----:B------:R-:W-:-:S03]  /*0340*/  FADD R15, -R14, R5 ;  /* 0x000000050e0f7221 */ /* 0x000fc60000000100 */
[C---:B------:R-:W-:Y:S01]  /*0350*/  FMUL R11, R16.reuse, R11 ;  /* 0x0000000b100b7220 */ /* 0x040fe20000400000 */
[C---:B------:R-:W-:Y:S01]  /*0360*/  FMUL R14, R16.reuse, R15 ;  /* 0x0000000f100e7220 */ /* 0x040fe20000400000 */
[C---:B------:R-:W-:Y:S01]  /*0370*/  FMUL R10, R16.reuse, R17 ;  /* 0x00000011100a7220 */ /* 0x040fe20000400000 */
[----:B------:R-:W-:Y:S01]  /*0380*/  FMUL R16, R16, R19 ;  /* 0x0000001310107220 */ /* 0x000fe20000400000 */
[C-C-:B--2---:R-:W-:Y:S01]  /*0390*/  FFMA R11, R12.reuse, R11, R13.reuse ;  /* 0x0000000b0c0b7223 */ /* 0x144fe2000000000d */
[C-C-:B------:R-:W-:Y:S01]  /*03a0*/  FFMA R14, R12.reuse, R14, R13.reuse ;  /* 0x0000000e0c0e7223 */ /* 0x140fe2000000000d */
[C-C-:B------:R-:W-:Y:S01]  /*03b0*/  FFMA R10, R12.reuse, R10, R13.reuse ;  /* 0x0000000a0c0a7223 */ /* 0x140fe2000000000d */
[----:B------:R-:W-:Y:S02]  /*03c0*/  FFMA R16, R12, R16, R13 ;  /* 0x000000100c107223 */ /* 0x000fe4000000000d */
[----:B------:R-:W-:Y:S02]  /*03d0*/  FSETP.GEU.AND P3, PT, R11, RZ, PT ;  /* 0x000000ff0b00720b */ /* 0x000fe40003f6e000 */
[----:B------:R-:W-:-:S02]  /*03e0*/  FSETP.GEU.AND P2, PT, R14, RZ, PT ;  /* 0x000000ff0e00720b */ /* 0x000fc40003f4e000 */
[----:B------:R-:W-:Y:S02]  /*03f0*/  FSETP.GEU.AND P1, PT, R10, RZ, PT ;  /* 0x000000ff0a00720b */ /* 0x000fe40003f2e000 */
[----:B------:R-:W-:Y:S01]  /*0400*/  FSETP.GEU.AND P0, PT, R16, RZ, PT ;  /* 0x000000ff1000720b */ /* 0x000fe20003f0e000 */
[----:B0-----:R-:W-:Y:S01]  /*0410*/  IMAD.WIDE R12, R0, 0x4, R8 ;  /* 0x00000004000c7825 */ /* 0x001fe200078e0208 */
[----:B------:R-:W-:Y:S02]  /*0420*/  SEL R8, R11, RZ, P3 ;  /* 0x000000ff0b087207 */ /* 0x000fe40001800000 */
[----:B------:R-:W-:Y:S02]  /*0430*/  SEL R9, R14, RZ, P2 ;  /* 0x000000ff0e097207 */ /* 0x000fe40001000000 */
[----:B------:R-:W-:Y:S02]  /*0440*/  SEL R10, R10, RZ, P1 ;  /* 0x000000ff0a0a7207 */ /* 0x000fe40000800000 */
[----:B------:R-:W-:Y:S01]  /*0450*/  SEL R11, R16, RZ, P0 ;  /* 0x000000ff100b7207 */ /* 0x000fe20000000000 */
[----:B------:R-:W-:Y:S04]  /*0460*/  STG.E.128 desc[UR4][R2.64], R4 ;  /* 0x0000000402007986 */ /* 0x000fe8000c101d04 */
[----:B------:R-:W-:Y:S01]  /*0470*/  STG.E.128 desc[UR4][R12.64], R8 ;  /* 0x000000080c007986 */ /* 0x000fe2000c101d04 */
[----:B------:R-:W-:Y:S05]  /*0480*/  EXIT ;  /* 0x000000000000794d */ /* 0x000fea0003800000 */
.L_x_0:
[----:B------:R-:W-:-:S00]  /*0490*/  BRA `(.L_x_0) ;  /* 0xfffffffc00fc7947 */ /* 0x000fc0000383ffff */
[----:B------:R-:W-:-:S00]  /*04a0*/  NOP ;  /* 0x0000000000007918 */ /* 0x000fc00000000000 */
        /* <DEDUP_REMOVED lines=13> */
.L_x_1:


//--------------------- .nv.global.init           --------------------------
	.section	.nv.global.init,"aw",@progbits
.nv.global.init:
	.type		_$_str,@object
	.size		_$_str,(_$_str_$_2 - _$_str)
_$_str:
        /*0000*/ 	.byte	0x5f, 0x5f, 0x43, 0x55, 0x44, 0x41, 0x5f, 0x46, 0x54, 0x5a, 0x00
	.type		_$_str_$_2,@object
	.size		_$_str_$_2,(.L_1 - _$_str_$_2)
_$_str_$_2:
        /*000b*/ 	.byte	0x5f, 0x5f, 0x43, 0x55, 0x44, 0x41, 0x5f, 0x50, 0x52, 0x45, 0x43, 0x5f, 0x53, 0x51, 0x52, 0x54
        /*001b*/ 	.byte	0x00
.L_1:


//--------------------- .nv.constant0.triton_poi_fused__native_batch_norm_legit_no_training_convolution_relu_22 --------------------------
	.section	.nv.constant0.triton_poi_fused__native_batch_norm_legit_no_training_convolution_relu_22,"a",@progbits
	.sectionflags	@""
	.align	4
.nv.constant0.triton_poi_fused__native_batch_norm_legit_no_training_convolution_relu_22:
	.zero		588
